//
// Generated by NVIDIA NVVM Compiler
//
// Compiler Build ID: CL-36424714
// Cuda compilation tools, release 13.0, V13.0.88
// Based on NVVM 20.0.0
//

.version 9.0
.target sm_100
.address_size 64

	// .globl	_Z15cuda_relax_edgeiPiS_S_S_S_S_

.visible .entry _Z15cuda_relax_edgeiPiS_S_S_S_S_(
	.param .u32 _Z15cuda_relax_edgeiPiS_S_S_S_S__param_0,
	.param .u64 .ptr .align 1 _Z15cuda_relax_edgeiPiS_S_S_S_S__param_1,
	.param .u64 .ptr .align 1 _Z15cuda_relax_edgeiPiS_S_S_S_S__param_2,
	.param .u64 .ptr .align 1 _Z15cuda_relax_edgeiPiS_S_S_S_S__param_3,
	.param .u64 .ptr .align 1 _Z15cuda_relax_edgeiPiS_S_S_S_S__param_4,
	.param .u64 .ptr .align 1 _Z15cuda_relax_edgeiPiS_S_S_S_S__param_5,
	.param .u64 .ptr .align 1 _Z15cuda_relax_edgeiPiS_S_S_S_S__param_6
)
{
	.reg .pred 	%p<6>;
	.reg .b32 	%r<26>;
	.reg .b64 	%rd<22>;

	ld.param.u32 	%r15, [_Z15cuda_relax_edgeiPiS_S_S_S_S__param_0];
	ld.param.u64 	%rd8, [_Z15cuda_relax_edgeiPiS_S_S_S_S__param_2];
	ld.param.u64 	%rd9, [_Z15cuda_relax_edgeiPiS_S_S_S_S__param_3];
	ld.param.u64 	%rd10, [_Z15cuda_relax_edgeiPiS_S_S_S_S__param_4];
	ld.param.u64 	%rd12, [_Z15cuda_relax_edgeiPiS_S_S_S_S__param_5];
	ld.param.u64 	%rd11, [_Z15cuda_relax_edgeiPiS_S_S_S_S__param_6];
	cvta.to.global.u64 	%rd1, %rd12;
	mov.u32 	%r16, %tid.x;
	mov.u32 	%r1, %ntid.x;
	mov.u32 	%r17, %ctaid.x;
	mad.lo.s32 	%r22, %r1, %r17, %r16;
	setp.ge.s32 	%p1, %r22, %r15;
	@%p1 bra 	$L__BB0_8;
	mov.u32 	%r18, %nctaid.x;
	mul.lo.s32 	%r3, %r1, %r18;
	cvta.to.global.u64 	%rd2, %rd8;
	cvta.to.global.u64 	%rd3, %rd10;
	cvta.to.global.u64 	%rd4, %rd9;
	cvta.to.global.u64 	%rd5, %rd11;
$L__BB0_2:
	mul.wide.s32 	%rd13, %r22, 4;
	add.s64 	%rd6, %rd2, %rd13;
	ld.global.u32 	%r24, [%rd6];
	ld.global.u32 	%r25, [%rd6+4];
	setp.ge.s32 	%p2, %r24, %r25;
	@%p2 bra 	$L__BB0_7;
	add.s64 	%rd7, %rd1, %rd13;
$L__BB0_4:
	mul.wide.s32 	%rd15, %r24, 4;
	add.s64 	%rd16, %rd3, %rd15;
	ld.global.u32 	%r19, [%rd16];
	ld.global.u32 	%r20, [%rd7];
	add.s64 	%rd17, %rd4, %rd15;
	ld.global.u32 	%r9, [%rd17];
	mul.wide.s32 	%rd18, %r9, 4;
	add.s64 	%rd19, %rd1, %rd18;
	ld.global.u32 	%r21, [%rd19];
	add.s32 	%r10, %r20, %r19;
	setp.ge.s32 	%p3, %r10, %r21;
	@%p3 bra 	$L__BB0_6;
	add.s64 	%rd21, %rd5, %rd18;
	st.global.u32 	[%rd21], %r10;
	ld.global.u32 	%r25, [%rd6+4];
$L__BB0_6:
	add.s32 	%r24, %r24, 1;
	setp.lt.s32 	%p4, %r24, %r25;
	@%p4 bra 	$L__BB0_4;
$L__BB0_7:
	add.s32 	%r22, %r22, %r3;
	setp.lt.s32 	%p5, %r22, %r15;
	@%p5 bra 	$L__BB0_2;
$L__BB0_8:
	ret;

}
	// .globl	_Z20cuda_update_distanceiPiS_S_S_S_S_
.visible .entry _Z20cuda_update_distanceiPiS_S_S_S_S_(
	.param .u32 _Z20cuda_update_distanceiPiS_S_S_S_S__param_0,
	.param .u64 .ptr .align 1 _Z20cuda_update_distanceiPiS_S_S_S_S__param_1,
	.param .u64 .ptr .align 1 _Z20cuda_update_distanceiPiS_S_S_S_S__param_2,
	.param .u64 .ptr .align 1 _Z20cuda_update_distanceiPiS_S_S_S_S__param_3,
	.param .u64 .ptr .align 1 _Z20cuda_update_distanceiPiS_S_S_S_S__param_4,
	.param .u64 .ptr .align 1 _Z20cuda_update_distanceiPiS_S_S_S_S__param_5,
	.param .u64 .ptr .align 1 _Z20cuda_update_distanceiPiS_S_S_S_S__param_6
)
{
	.reg .pred 	%p<4>;
	.reg .b32 	%r<15>;
	.reg .b64 	%rd<8>;

	ld.param.u32 	%r9, [_Z20cuda_update_distanceiPiS_S_S_S_S__param_0];
	ld.param.u64 	%rd5, [_Z20cuda_update_distanceiPiS_S_S_S_S__param_5];
	ld.param.u64 	%rd6, [_Z20cuda_update_distanceiPiS_S_S_S_S__param_6];
	mov.u32 	%r10, %tid.x;
	mov.u32 	%r1, %ntid.x;
	mov.u32 	%r11, %ctaid.x;
	mad.lo.s32 	%r13, %r1, %r11, %r10;
	setp.ge.s32 	%p1, %r13, %r9;
	@%p1 bra 	$L__BB1_5;
	mov.u32 	%r12, %nctaid.x;
	mul.lo.s32 	%r3, %r1, %r12;
	cvta.to.global.u64 	%rd1, %rd5;
	cvta.to.global.u64 	%rd2, %rd6;
$L__BB1_2:
	mul.wide.s32 	%rd7, %r13, 4;
	add.s64 	%rd3, %rd1, %rd7;
	ld.global.u32 	%r14, [%rd3];
	add.s64 	%rd4, %rd2, %rd7;
	ld.global.u32 	%r6, [%rd4];
	setp.le.s32 	%p2, %r14, %r6;
	@%p2 bra 	$L__BB1_4;
	st.global.u32 	[%rd3], %r6;
	mov.u32 	%r14, %r6;
$L__BB1_4:
	st.global.u32 	[%rd4], %r14;
	add.s32 	%r13, %r13, %r3;
	setp.lt.s32 	%p3, %r13, %r9;
	@%p3 bra 	$L__BB1_2;
$L__BB1_5:
	ret;

}


// ===== COMPILED SASS (sm_100) =====

	.target	sm_100

	.elftype	@"ET_EXEC"


//--------------------- .note.nv.tkinfo           --------------------------
	.section	.note.nv.tkinfo,"",@"SHT_NOTE"
	.sectionflags	@"SHF_NOTE_NV_TKINFO"
	.tkinfo
        /*0018*/ 	.word	0x00000002
        /*0030*/ 	.string	""
        /*0030*/ 	.string	"ptxas"
        /*0030*/ 	.string	"Cuda compilation tools, release 13.0, V13.0.88"
        /*0030*/ 	.string	"Build cuda_13.0.r13.0/compiler.36424714_0"
        /*0030*/ 	.string	"-arch sm_100 -m 64 "



//--------------------- .note.nv.cuinfo           --------------------------
	.section	.note.nv.cuinfo,"",@"SHT_NOTE"
	.sectionflags	@"SHF_NOTE_NV_CUINFO"
        /*0018*/ 	.short	0x0002
        /*001a*/ 	.short	0x0064
        /*001c*/ 	.short	0x0082
	.zero		2


//--------------------- .nv.info                  --------------------------
	.section	.nv.info,"",@"SHT_CUDA_INFO"
	.align	4


	//----- nvinfo : EIATTR_REGCOUNT
	.align		4
        /*0000*/ 	.byte	0x04, 0x2f
        /*0002*/ 	.short	(.L_1 - .L_0)
	.align		4
.L_0:
        /*0004*/ 	.word	index@(_Z15cuda_relax_edgeiPiS_S_S_S_S_)
        /*0008*/ 	.word	0x0000001a


	//----- nvinfo : EIATTR_FRAME_SIZE
	.align		4
.L_1:
        /*000c*/ 	.byte	0x04, 0x11
        /*000e*/ 	.short	(.L_3 - .L_2)
	.align		4
.L_2:
        /*0010*/ 	.word	index@(_Z15cuda_relax_edgeiPiS_S_S_S_S_)
        /*0014*/ 	.word	0x00000000


	//----- nvinfo : EIATTR_REGCOUNT
	.align		4
.L_3:
        /*0018*/ 	.byte	0x04, 0x2f
        /*001a*/ 	.short	(.L_5 - .L_4)
	.align		4
.L_4:
        /*001c*/ 	.word	index@(_Z20cuda_update_distanceiPiS_S_S_S_S_)
        /*0020*/ 	.word	0x0000000e


	//----- nvinfo : EIATTR_FRAME_SIZE
	.align		4
.L_5:
        /*0024*/ 	.byte	0x04, 0x11
        /*0026*/ 	.short	(.L_7 - .L_6)
	.align		4
.L_6:
        /*0028*/ 	.word	index@(_Z20cuda_update_distanceiPiS_S_S_S_S_)
        /*002c*/ 	.word	0x00000000


	//----- nvinfo : EIATTR_MIN_STACK_SIZE
	.align		4
.L_7:
        /*0030*/ 	.byte	0x04, 0x12
        /*0032*/ 	.short	(.L_9 - .L_8)
	.align		4
.L_8:
        /*0034*/ 	.word	index@(_Z20cuda_update_distanceiPiS_S_S_S_S_)
        /*0038*/ 	.word	0x00000000


	//----- nvinfo : EIATTR_MIN_STACK_SIZE
	.align		4
.L_9:
        /*003c*/ 	.byte	0x04, 0x12
        /*003e*/ 	.short	(.L_11 - .L_10)
	.align		4
.L_10:
        /*0040*/ 	.word	index@(_Z15cuda_relax_edgeiPiS_S_S_S_S_)
        /*0044*/ 	.word	0x00000000
.L_11:


//--------------------- .nv.compat                --------------------------
	.section	.nv.compat,"",@"SHT_CUDA_COMPAT_INFO"
	.align	4
        /*0000*/ 	.byte	0x02, 0x09, 0x00, 0x00, 0x02, 0x02, 0x01, 0x00, 0x02, 0x05, 0x05, 0x00, 0x03, 0x07, 0x01, 0x01
        /*0010*/ 	.byte	0x02, 0x03, 0x00, 0x00, 0x02, 0x06, 0x01, 0x00, 0x04, 0x0b, 0x08, 0x00, 0x09, 0x00, 0x00, 0x00
        /*0020*/ 	.byte	0x00, 0x00, 0x00, 0x00


//--------------------- .nv.info._Z20cuda_update_distanceiPiS_S_S_S_S_ --------------------------
	.section	.nv.info._Z20cuda_update_distanceiPiS_S_S_S_S_,"",@"SHT_CUDA_INFO"
	.sectionflags	@""
	.align	4


	//----- nvinfo : EIATTR_CUDA_API_VERSION
	.align		4
        /*0000*/ 	.byte	0x04, 0x37
        /*0002*/ 	.short	(.L_13 - .L_12)
.L_12:
        /*0004*/ 	.word	0x00000082


	//----- nvinfo : EIATTR_KPARAM_INFO
	.align		4
.L_13:
        /*0008*/ 	.byte	0x04, 0x17
        /*000a*/ 	.short	(.L_15 - .L_14)
.L_14:
        /*000c*/ 	.word	0x00000000
        /*0010*/ 	.short	0x0006
        /*0012*/ 	.short	0x0030
        /*0014*/ 	.byte	0x00, 0xf5, 0x21, 0x00


	//----- nvinfo : EIATTR_KPARAM_INFO
	.align		4
.L_15:
        /*0018*/ 	.byte	0x04, 0x17
        /*001a*/ 	.short	(.L_17 - .L_16)
.L_16:
        /*001c*/ 	.word	0x00000000
        /*0020*/ 	.short	0x0005
        /*0022*/ 	.short	0x0028
        /*0024*/ 	.byte	0x00, 0xf5, 0x21, 0x00


	//----- nvinfo : EIATTR_KPARAM_INFO
	.align		4
.L_17:
        /*0028*/ 	.byte	0x04, 0x17
        /*002a*/ 	.short	(.L_19 - .L_18)
.L_18:
        /*002c*/ 	.word	0x00000000
        /*0030*/ 	.short	0x0004
        /*0032*/ 	.short	0x0020
        /*0034*/ 	.byte	0x00, 0xf5, 0x21, 0x00


	//----- nvinfo : EIATTR_KPARAM_INFO
	.align		4
.L_19:
        /*0038*/ 	.byte	0x04, 0x17
        /*003a*/ 	.short	(.L_21 - .L_20)
.L_20:
        /*003c*/ 	.word	0x00000000
        /*0040*/ 	.short	0x0003
        /*0042*/ 	.short	0x0018
        /*0044*/ 	.byte	0x00, 0xf5, 0x21, 0x00


	//----- nvinfo : EIATTR_KPARAM_INFO
	.align		4
.L_21:
        /*0048*/ 	.byte	0x04, 0x17
        /*004a*/ 	.short	(.L_23 - .L_22)
.L_22:
        /*004c*/ 	.word	0x00000000
        /*0050*/ 	.short	0x0002
        /*0052*/ 	.short	0x0010
        /*0054*/ 	.byte	0x00, 0xf5, 0x21, 0x00


	//----- nvinfo : EIATTR_KPARAM_INFO
	.align		4
.L_23:
        /*0058*/ 	.byte	0x04, 0x17
        /*005a*/ 	.short	(.L_25 - .L_24)
.L_24:
        /*005c*/ 	.word	0x00000000
        /*0060*/ 	.short	0x0001
        /*0062*/ 	.short	0x0008
        /*0064*/ 	.byte	0x00, 0xf5, 0x21, 0x00


	//----- nvinfo : EIATTR_KPARAM_INFO
	.align		4
.L_25:
        /*0068*/ 	.byte	0x04, 0x17
        /*006a*/ 	.short	(.L_27 - .L_26)
.L_26:
        /*006c*/ 	.word	0x00000000
        /*0070*/ 	.short	0x0000
        /*0072*/ 	.short	0x0000
        /*0074*/ 	.byte	0x00, 0xf0, 0x11, 0x00


	//----- nvinfo : EIATTR_SPARSE_MMA_MASK
	.align		4
.L_27:
        /*0078*/ 	.byte	0x03, 0x50
        /*007a*/ 	.short	0x0000


	//----- nvinfo : EIATTR_MAXREG_COUNT
	.align		4
        /*007c*/ 	.byte	0x03, 0x1b
        /*007e*/ 	.short	0x00ff


	//----- nvinfo : EIATTR_MERCURY_ISA_VERSION
	.align		4
        /*0080*/ 	.byte	0x03, 0x5f
        /*0082*/ 	.short	0x0101


	//----- nvinfo : EIATTR_VRC_CTA_INIT_COUNT
	.align		4
        /*0084*/ 	.byte	0x02, 0x4a
	.zero		1
	.zero		1


	//----- nvinfo : EIATTR_EXIT_INSTR_OFFSETS
	.align		4
        /*0088*/ 	.byte	0x04, 0x1c
        /*008a*/ 	.short	(.L_29 - .L_28)


	//   ....[0]....
.L_28:
        /*008c*/ 	.word	0x00000070


	//   ....[1]....
        /*0090*/ 	.word	0x00000190


	//----- nvinfo : EIATTR_CRS_STACK_SIZE
	.align		4
.L_29:
        /*0094*/ 	.byte	0x04, 0x1e
        /*0096*/ 	.short	(.L_31 - .L_30)
.L_30:
        /*0098*/ 	.word	0x00000000


	//----- nvinfo : EIATTR_CBANK_PARAM_SIZE
	.align		4
.L_31:
        /*009c*/ 	.byte	0x03, 0x19
        /*009e*/ 	.short	0x0038


	//----- nvinfo : EIATTR_PARAM_CBANK
	.align		4
        /*00a0*/ 	.byte	0x04, 0x0a
        /*00a2*/ 	.short	(.L_33 - .L_32)
	.align		4
.L_32:
        /*00a4*/ 	.word	index@(.nv.constant0._Z20cuda_update_distanceiPiS_S_S_S_S_)
        /*00a8*/ 	.short	0x0380
        /*00aa*/ 	.short	0x0038


	//----- nvinfo : EIATTR_SW_WAR
	.align		4
.L_33:
        /*00ac*/ 	.byte	0x04, 0x36
        /*00ae*/ 	.short	(.L_35 - .L_34)
.L_34:
        /*00b0*/ 	.word	0x00000008
.L_35:


//--------------------- .nv.info._Z15cuda_relax_edgeiPiS_S_S_S_S_ --------------------------
	.section	.nv.info._Z15cuda_relax_edgeiPiS_S_S_S_S_,"",@"SHT_CUDA_INFO"
	.sectionflags	@""
	.align	4


	//----- nvinfo : EIATTR_CUDA_API_VERSION
	.align		4
        /*0000*/ 	.byte	0x04, 0x37
        /*0002*/ 	.short	(.L_37 - .L_36)
.L_36:
        /*0004*/ 	.word	0x00000082


	//----- nvinfo : EIATTR_KPARAM_INFO
	.align		4
.L_37:
        /*0008*/ 	.byte	0x04, 0x17
        /*000a*/ 	.short	(.L_39 - .L_38)
.L_38:
        /*000c*/ 	.word	0x00000000
        /*0010*/ 	.short	0x0006
        /*0012*/ 	.short	0x0030
        /*0014*/ 	.byte	0x00, 0xf5, 0x21, 0x00


	//----- nvinfo : EIATTR_KPARAM_INFO
	.align		4
.L_39:
        /*0018*/ 	.byte	0x04, 0x17
        /*001a*/ 	.short	(.L_41 - .L_40)
.L_40:
        /*001c*/ 	.word	0x00000000
        /*0020*/ 	.short	0x0005
        /*0022*/ 	.short	0x0028
        /*0024*/ 	.byte	0x00, 0xf5, 0x21, 0x00


	//----- nvinfo : EIATTR_KPARAM_INFO
	.align		4
.L_41:
        /*0028*/ 	.byte	0x04, 0x17
        /*002a*/ 	.short	(.L_43 - .L_42)
.L_42:
        /*002c*/ 	.word	0x00000000
        /*0030*/ 	.short	0x0004
        /*0032*/ 	.short	0x0020
        /*0034*/ 	.byte	0x00, 0xf5, 0x21, 0x00


	//----- nvinfo : EIATTR_KPARAM_INFO
	.align		4
.L_43:
        /*0038*/ 	.byte	0x04, 0x17
        /*003a*/ 	.short	(.L_45 - .L_44)
.L_44:
        /*003c*/ 	.word	0x00000000
        /*0040*/ 	.short	0x0003
        /*0042*/ 	.short	0x0018
        /*0044*/ 	.byte	0x00, 0xf5, 0x21, 0x00


	//----- nvinfo : EIATTR_KPARAM_INFO
	.align		4
.L_45:
        /*0048*/ 	.byte	0x04, 0x17
        /*004a*/ 	.short	(.L_47 - .L_46)
.L_46:
        /*004c*/ 	.word	0x00000000
        /*0050*/ 	.short	0x0002
        /*0052*/ 	.short	0x0010
        /*0054*/ 	.byte	0x00, 0xf5, 0x21, 0x00


	//----- nvinfo : EIATTR_KPARAM_INFO
	.align		4
.L_47:
        /*0058*/ 	.byte	0x04, 0x17
        /*005a*/ 	.short	(.L_49 - .L_48)
.L_48:
        /*005c*/ 	.word	0x00000000
        /*0060*/ 	.short	0x0001
        /*0062*/ 	.short	0x0008
        /*0064*/ 	.byte	0x00, 0xf5, 0x21, 0x00


	//----- nvinfo : EIATTR_KPARAM_INFO
	.align		4
.L_49:
        /*0068*/ 	.byte	0x04, 0x17
        /*006a*/ 	.short	(.L_51 - .L_50)
.L_50:
        /*006c*/ 	.word	0x00000000
        /*0070*/ 	.short	0x0000
        /*0072*/ 	.short	0x0000
        /*0074*/ 	.byte	0x00, 0xf0, 0x11, 0x00


	//----- nvinfo : EIATTR_SPARSE_MMA_MASK
	.align		4
.L_51:
        /*0078*/ 	.byte	0x03, 0x50
        /*007a*/ 	.short	0x0000


	//----- nvinfo : EIATTR_MAXREG_COUNT
	.align		4
        /*007c*/ 	.byte	0x03, 0x1b
        /*007e*/ 	.short	0x00ff


	//----- nvinfo : EIATTR_MERCURY_ISA_VERSION
	.align		4
        /*0080*/ 	.byte	0x03, 0x5f
        /*0082*/ 	.short	0x0101


	//----- nvinfo : EIATTR_VRC_CTA_INIT_COUNT
	.align		4
        /*0084*/ 	.byte	0x02, 0x4a
	.zero		1
	.zero		1


	//----- nvinfo : EIATTR_EXIT_INSTR_OFFSETS
	.align		4
        /*0088*/ 	.byte	0x04, 0x1c
        /*008a*/ 	.short	(.L_53 - .L_52)


	//   ....[0]....
.L_52:
        /*008c*/ 	.word	0x00000070


	//   ....[1]....
        /*0090*/ 	.word	0x00000320


	//----- nvinfo : EIATTR_CRS_STACK_SIZE
	.align		4
.L_53:
        /*0094*/ 	.byte	0x04, 0x1e
        /*0096*/ 	.short	(.L_55 - .L_54)
.L_54:
        /*0098*/ 	.word	0x00000000


	//----- nvinfo : EIATTR_CBANK_PARAM_SIZE
	.align		4
.L_55:
        /*009c*/ 	.byte	0x03, 0x19
        /*009e*/ 	.short	0x0038


	//----- nvinfo : EIATTR_PARAM_CBANK
	.align		4
        /*00a0*/ 	.byte	0x04, 0x0a
        /*00a2*/ 	.short	(.L_57 - .L_56)
	.align		4
.L_56:
        /*00a4*/ 	.word	index@(.nv.constant0._Z15cuda_relax_edgeiPiS_S_S_S_S_)
        /*00a8*/ 	.short	0x0380
        /*00aa*/ 	.short	0x0038


	//----- nvinfo : EIATTR_SW_WAR
	.align		4
.L_57:
        /*00ac*/ 	.byte	0x04, 0x36
        /*00ae*/ 	.short	(.L_59 - .L_58)
.L_58:
        /*00b0*/ 	.word	0x00000008
.L_59:


//--------------------- .nv.callgraph             --------------------------
	.section	.nv.callgraph,"",@"SHT_CUDA_CALLGRAPH"
	.align	4
	.sectionentsize	8
	.align		4
        /*0000*/ 	.word	0x00000000
	.align		4
        /*0004*/ 	.word	0xffffffff
	.align		4
        /*0008*/ 	.word	0x00000000
	.align		4
        /*000c*/ 	.word	0xfffffffe
	.align		4
        /*0010*/ 	.word	0x00000000
	.align		4
        /*0014*/ 	.word	0xfffffffd
	.align		4
        /*0018*/ 	.word	0x00000000
	.align		4
        /*001c*/ 	.word	0xfffffffc


//--------------------- .text._Z20cuda_update_distanceiPiS_S_S_S_S_ --------------------------
	.section	.text._Z20cuda_update_distanceiPiS_S_S_S_S_,"ax",@progbits
	.align	128
        .global         _Z20cuda_update_distanceiPiS_S_S_S_S_
        .type           _Z20cuda_update_distanceiPiS_S_S_S_S_,@function
        .size           _Z20cuda_update_distanceiPiS_S_S_S_S_,(.L_x_9 - _Z20cuda_update_distanceiPiS_S_S_S_S_)
        .other          _Z20cuda_update_distanceiPiS_S_S_S_S_,@"STO_CUDA_ENTRY STV_DEFAULT"
_Z20cuda_update_distanceiPiS_S_S_S_S_:
.text._Z20cuda_update_distanceiPiS_S_S_S_S_:
[----:B------:R-:W-:Y:S01]  /*0000*/  LDC R1, c[0x0][0x37c] ;  /* 0x0000df00ff017b82 */ /* 0x000fe20000000800 */
[----:B------:R-:W0:Y:S01]  /*0010*/  S2R R0, SR_TID.X ;  /* 0x0000000000007919 */ /* 0x000e220000002100 */
[----:B------:R-:W0:Y:S01]  /*0020*/  LDCU UR4, c[0x0][0x360] ;  /* 0x00006c00ff0477ac */ /* 0x000e220008000800 */
[----:B------:R-:W0:Y:S01]  /*0030*/  S2R R3, SR_CTAID.X ;  /* 0x0000000000037919 */ /* 0x000e220000002500 */
[----:B------:R-:W1:Y:S01]  /*0040*/  LDCU UR5, c[0x0][0x380] ;  /* 0x00007000ff0577ac */ /* 0x000e620008000800 */
[----:B0-----:R-:W-:-:S05]  /*0050*/  IMAD R0, R3, UR4, R0 ;  /* 0x0000000403007c24 */ /* 0x001fca000f8e0200 */
[----:B-1----:R-:W-:-:S13]  /*0060*/  ISETP.GE.AND P0, PT, R0, UR5, PT ;  /* 0x0000000500007c0c */ /* 0x002fda000bf06270 */
[----:B------:R-:W-:Y:S05]  /*0070*/  @P0 EXIT ;  /* 0x000000000000094d */ /* 0x000fea0003800000 */
[----:B------:R-:W0:Y:S01]  /*0080*/  LDC.64 R2, c[0x0][0x3a8] ;  /* 0x0000ea00ff027b82 */ /* 0x000e220000000a00 */
[----:B------:R-:W1:Y:S01]  /*0090*/  LDCU UR5, c[0x0][0x370] ;  /* 0x00006e00ff0577ac */ /* 0x000e620008000800 */
[----:B------:R-:W2:Y:S06]  /*00a0*/  LDCU.64 UR6, c[0x0][0x358] ;  /* 0x00006b00ff0677ac */ /* 0x000eac0008000a00 */
[----:B------:R-:W3:Y:S01]  /*00b0*/  LDC.64 R4, c[0x0][0x3b0] ;  /* 0x0000ec00ff047b82 */ /* 0x000ee20000000a00 */
[----:B------:R-:W4:Y:S01]  /*00c0*/  LDCU UR8, c[0x0][0x380] ;  /* 0x00007000ff0877ac */ /* 0x000f220008000800 */
[----:B-1----:R-:W-:-:S12]  /*00d0*/  UIMAD UR4, UR4, UR5, URZ ;  /* 0x00000005040472a4 */ /* 0x002fd8000f8e02ff */
.L_x_0:
[----:B01----:R-:W-:-:S04]  /*00e0*/  IMAD.WIDE R6, R0, 0x4, R2 ;  /* 0x0000000400067825 */ /* 0x003fc800078e0202 */
[C---:B---3--:R-:W-:Y:S01]  /*00f0*/  IMAD.WIDE R8, R0.reuse, 0x4, R4 ;  /* 0x0000000400087825 */ /* 0x048fe200078e0204 */
[----:B--2---:R-:W2:Y:S04]  /*0100*/  LDG.E R11, desc[UR6][R6.64] ;  /* 0x00000006060b7981 */ /* 0x004ea8000c1e1900 */
[----:B------:R-:W2:Y:S01]  /*0110*/  LDG.E R10, desc[UR6][R8.64] ;  /* 0x00000006080a7981 */ /* 0x000ea2000c1e1900 */
[----:B------:R-:W-:Y:S02]  /*0120*/  IADD3 R0, PT, PT, R0, UR4, RZ ;  /* 0x0000000400007c10 */ /* 0x000fe4000fffe0ff */
[----:B--2---:R-:W-:-:S13]  /*0130*/  ISETP.GT.AND P0, PT, R11, R10, PT ;  /* 0x0000000a0b00720c */ /* 0x004fda0003f04270 */
[----:B------:R-:W-:Y:S01]  /*0140*/  @P0 MOV R11, R10 ;  /* 0x0000000a000b0202 */ /* 0x000fe20000000f00 */
[----:B------:R1:W-:Y:S01]  /*0150*/  @P0 STG.E desc[UR6][R6.64], R10 ;  /* 0x0000000a06000986 */ /* 0x0003e2000c101906 */
[----:B----4-:R-:W-:-:S03]  /*0160*/  ISETP.GE.AND P0, PT, R0, UR8, PT ;  /* 0x0000000800007c0c */ /* 0x010fc6000bf06270 */
[----:B------:R1:W-:Y:S10]  /*0170*/  STG.E desc[UR6][R8.64], R11 ;  /* 0x0000000b08007986 */ /* 0x0003f4000c101906 */
[----:B------:R-:W-:Y:S05]  /*0180*/  @!P0 BRA `(.L_x_0) ;  /* 0xfffffffc00d48947 */ /* 0x000fea000383ffff */
[----:B------:R-:W-:Y:S05]  /*0190*/  EXIT ;  /* 0x000000000000794d */ /* 0x000fea0003800000 */
.L_x_1:
[----:B------:R-:W-:-:S00]  /*01a0*/  BRA `(.L_x_1) ;  /* 0xfffffffc00fc7947 */ /* 0x000fc0000383ffff */
[----:B------:R-:W-:-:S00]  /*01b0*/  NOP ;  /* 0x0000000000007918 */ /* 0x000fc00000000000 */
        /* <DEDUP_REMOVED lines=12> */
.L_x_9:


//--------------------- .text._Z15cuda_relax_edgeiPiS_S_S_S_S_ --------------------------
	.section	.text._Z15cuda_relax_edgeiPiS_S_S_S_S_,"ax",@progbits
	.align	128
        .global         _Z15cuda_relax_edgeiPiS_S_S_S_S_
        .type           _Z15cuda_relax_edgeiPiS_S_S_S_S_,@function
        .size           _Z15cuda_relax_edgeiPiS_S_S_S_S_,(.L_x_10 - _Z15cuda_relax_edgeiPiS_S_S_S_S_)
        .other          _Z15cuda_relax_edgeiPiS_S_S_S_S_,@"STO_CUDA_ENTRY STV_DEFAULT"
_Z15cuda_relax_edgeiPiS_S_S_S_S_:
.text._Z15cuda_relax_edgeiPiS_S_S_S_S_:
        /* <DEDUP_REMOVED lines=8> */
[----:B------:R-:W0:Y:S01]  /*0080*/  LDCU UR5, c[0x0][0x370] ;  /* 0x00006e00ff0577ac */ /* 0x000e220008000800 */
[----:B------:R-:W1:Y:S01]  /*0090*/  LDCU.64 UR6, c[0x0][0x358] ;  /* 0x00006b00ff0677ac */ /* 0x000e620008000a00 */
[----:B0-----:R-:W-:-:S12]  /*00a0*/  UIMAD UR4, UR4, UR5, URZ ;  /* 0x00000005040472a4 */ /* 0x001fd8000f8e02ff */
.L_x_7:
[----:B0-----:R-:W0:Y:S01]  /*00b0*/  LDC.64 R10, c[0x0][0x390] ;  /* 0x0000e400ff0a7b82 */ /* 0x001e220000000a00 */
[----:B--2---:R-:W2:Y:S01]  /*00c0*/  LDCU UR5, c[0x0][0x380] ;  /* 0x00007000ff0577ac */ /* 0x004ea20008000800 */
[----:B0-----:R-:W-:-:S05]  /*00d0*/  IMAD.WIDE R10, R0, 0x4, R10 ;  /* 0x00000004000a7825 */ /* 0x001fca00078e020a */
[----:B-1----:R-:W3:Y:S04]  /*00e0*/  LDG.E R14, desc[UR6][R10.64] ;  /* 0x000000060a0e7981 */ /* 0x002ee8000c1e1900 */
[----:B------:R-:W3:Y:S01]  /*00f0*/  LDG.E R15, desc[UR6][R10.64+0x4] ;  /* 0x000004060a0f7981 */ /* 0x000ee2000c1e1900 */
[----:B------:R-:W-:Y:S01]  /*0100*/  MOV R17, R0 ;  /* 0x0000000000117202 */ /* 0x000fe20000000f00 */
[----:B------:R-:W-:Y:S01]  /*0110*/  BSSY.RECONVERGENT B0, `(.L_x_2) ;  /* 0x000001f000007945 */ /* 0x000fe20003800200 */
[----:B------:R-:W-:-:S04]  /*0120*/  IADD3 R0, PT, PT, R0, UR4, RZ ;  /* 0x0000000400007c10 */ /* 0x000fc8000fffe0ff */
[----:B--2---:R-:W-:Y:S02]  /*0130*/  ISETP.GE.AND P0, PT, R0, UR5, PT ;  /* 0x0000000500007c0c */ /* 0x004fe4000bf06270 */
[----:B---3--:R-:W-:-:S13]  /*0140*/  ISETP.GE.AND P1, PT, R14, R15, PT ;  /* 0x0000000f0e00720c */ /* 0x008fda0003f26270 */
[----:B------:R-:W-:Y:S05]  /*0150*/  @P1 BRA `(.L_x_3) ;  /* 0x0000000000681947 */ /* 0x000fea0003800000 */
[----:B------:R-:W0:Y:S01]  /*0160*/  LDC.64 R12, c[0x0][0x3a8] ;  /* 0x0000ea00ff0c7b82 */ /* 0x000e220000000a00 */
[----:B------:R-:W-:Y:S01]  /*0170*/  MOV R21, R14 ;  /* 0x0000000e00157202 */ /* 0x000fe20000000f00 */
[----:B------:R-:W-:-:S06]  /*0180*/  IMAD.MOV.U32 R20, RZ, RZ, R15 ;  /* 0x000000ffff147224 */ /* 0x000fcc00078e000f */
[----:B------:R-:W1:Y:S08]  /*0190*/  LDC.64 R8, c[0x0][0x398] ;  /* 0x0000e600ff087b82 */ /* 0x000e700000000a00 */
[----:B------:R-:W2:Y:S08]  /*01a0*/  LDC.64 R6, c[0x0][0x3b0] ;  /* 0x0000ec00ff067b82 */ /* 0x000eb00000000a00 */
[----:B------:R-:W3:Y:S01]  /*01b0*/  LDC.64 R4, c[0x0][0x3a0] ;  /* 0x0000e800ff047b82 */ /* 0x000ee20000000a00 */
[----:B0-----:R-:W-:-:S07]  /*01c0*/  IMAD.WIDE R12, R17, 0x4, R12 ;  /* 0x00000004110c7825 */ /* 0x001fce00078e020c */
[----:B------:R-:W0:Y:S02]  /*01d0*/  LDC.64 R2, c[0x0][0x3a8] ;  /* 0x0000ea00ff027b82 */ /* 0x000e240000000a00 */
.L_x_6:
[C---:B-1----:R-:W-:Y:S01]  /*01e0*/  IMAD.WIDE R16, R21.reuse, 0x4, R8 ;  /* 0x0000000415107825 */ /* 0x042fe200078e0208 */
[----:B0-----:R-:W4:Y:S05]  /*01f0*/  LDG.E R23, desc[UR6][R12.64] ;  /* 0x000000060c177981 */ /* 0x001f2a000c1e1900 */
[----:B------:R-:W0:Y:S01]  /*0200*/  LDG.E R17, desc[UR6][R16.64] ;  /* 0x0000000610117981 */ /* 0x000e22000c1e1900 */
[----:B---3--:R-:W-:-:S06]  /*0210*/  IMAD.WIDE R14, R21, 0x4, R4 ;  /* 0x00000004150e7825 */ /* 0x008fcc00078e0204 */
[----:B------:R-:W4:Y:S01]  /*0220*/  LDG.E R14, desc[UR6][R14.64] ;  /* 0x000000060e0e7981 */ /* 0x000f22000c1e1900 */
[----:B0-----:R-:W-:-:S06]  /*0230*/  IMAD.WIDE R18, R17, 0x4, R2 ;  /* 0x0000000411127825 */ /* 0x001fcc00078e0202 */
[----:B------:R-:W3:Y:S01]  /*0240*/  LDG.E R18, desc[UR6][R18.64] ;  /* 0x0000000612127981 */ /* 0x000ee2000c1e1900 */
[----:B----4-:R-:W-:Y:S01]  /*0250*/  IADD3 R23, PT, PT, R14, R23, RZ ;  /* 0x000000170e177210 */ /* 0x010fe20007ffe0ff */
[----:B------:R-:W-:Y:S01]  /*0260*/  BSSY.RECONVERGENT B1, `(.L_x_4) ;  /* 0x0000007000017945 */ /* 0x000fe20003800200 */
[----:B------:R-:W-:Y:S02]  /*0270*/  VIADD R21, R21, 0x1 ;  /* 0x0000000115157836 */ /* 0x000fe40000000000 */
[----:B---3--:R-:W-:-:S13]  /*0280*/  ISETP.GE.AND P1, PT, R23, R18, PT ;  /* 0x000000121700720c */ /* 0x008fda0003f26270 */
[----:B------:R-:W-:Y:S05]  /*0290*/  @P1 BRA `(.L_x_5) ;  /* 0x00000000000c1947 */ /* 0x000fea0003800000 */
[----:B--2---:R-:W-:-:S05]  /*02a0*/  IMAD.WIDE R14, R17, 0x4, R6 ;  /* 0x00000004110e7825 */ /* 0x004fca00078e0206 */
[----:B------:R0:W-:Y:S04]  /*02b0*/  STG.E desc[UR6][R14.64], R23 ;  /* 0x000000170e007986 */ /* 0x0001e8000c101906 */
[----:B------:R0:W5:Y:S02]  /*02c0*/  LDG.E R20, desc[UR6][R10.64+0x4] ;  /* 0x000004060a147981 */ /* 0x000164000c1e1900 */
.L_x_5:
[----:B------:R-:W-:Y:S05]  /*02d0*/  BSYNC.RECONVERGENT B1 ;  /* 0x0000000000017941 */ /* 0x000fea0003800200 */
.L_x_4:
[----:B-----5:R-:W-:-:S13]  /*02e0*/  ISETP.GE.AND P1, PT, R21, R20, PT ;  /* 0x000000141500720c */ /* 0x020fda0003f26270 */
[----:B------:R-:W-:Y:S05]  /*02f0*/  @!P1 BRA `(.L_x_6) ;  /* 0xfffffffc00b89947 */ /* 0x000fea000383ffff */
.L_x_3:
[----:B------:R-:W-:Y:S05]  /*0300*/  BSYNC.RECONVERGENT B0 ;  /* 0x0000000000007941 */ /* 0x000fea0003800200 */
.L_x_2:
[----:B------:R-:W-:Y:S05]  /*0310*/  @!P0 BRA `(.L_x_7) ;  /* 0xfffffffc00648947 */ /* 0x000fea000383ffff */
[----:B------:R-:W-:Y:S05]  /*0320*/  EXIT ;  /* 0x000000000000794d */ /* 0x000fea0003800000 */
.L_x_8:
        /* <DEDUP_REMOVED lines=13> */
.L_x_10:


//--------------------- .nv.shared.reserved.0     --------------------------
	.section	.nv.shared.reserved.0,"aw",@nobits
	.weak		__nv_reservedSMEM_offset_0_alias
	.size		__nv_reservedSMEM_offset_0_alias, 0, 64
	.other		__nv_reservedSMEM_offset_0_alias,@"STO_CUDA_RESERVED_SHARED STV_DEFAULT"
__nv_reservedSMEM_offset_0_alias:
	.zero		0
	.zero		64


//--------------------- .nv.constant0._Z20cuda_update_distanceiPiS_S_S_S_S_ --------------------------
	.section	.nv.constant0._Z20cuda_update_distanceiPiS_S_S_S_S_,"a",@progbits
	.sectionflags	@""
	.align	4
.nv.constant0._Z20cuda_update_distanceiPiS_S_S_S_S_:
	.zero		952


//--------------------- .nv.constant0._Z15cuda_relax_edgeiPiS_S_S_S_S_ --------------------------
	.section	.nv.constant0._Z15cuda_relax_edgeiPiS_S_S_S_S_,"a",@progbits
	.sectionflags	@""
	.align	4
.nv.constant0._Z15cuda_relax_edgeiPiS_S_S_S_S_:
	.zero		952


//--------------------- SYMBOLS --------------------------

	.type		.nv.reservedSmem.offset0,@object
	.size		.nv.reservedSmem.offset0,0x4
